//
// Generated by NVIDIA NVVM Compiler
//
// Compiler Build ID: CL-36424714
// Cuda compilation tools, release 13.0, V13.0.88
// Based on NVVM 20.0.0
//

.version 9.0
.target sm_100
.address_size 64

	// .globl	_Z20computeKernelDynamicPKfPfi
.global .align 4 .u32 globalIndex;
.global .align 4 .b8 __cudart_i2opi_f[24] = {65, 144, 67, 60, 153, 149, 98, 219, 192, 221, 52, 245, 209, 87, 39, 252, 41, 21, 68, 78, 110, 131, 249, 162};

.visible .entry _Z20computeKernelDynamicPKfPfi(
	.param .u64 .ptr .align 1 _Z20computeKernelDynamicPKfPfi_param_0,
	.param .u64 .ptr .align 1 _Z20computeKernelDynamicPKfPfi_param_1,
	.param .u32 _Z20computeKernelDynamicPKfPfi_param_2
)
{
	.local .align 4 .b8 	__local_depot0[28];
	.reg .b64 	%SP;
	.reg .b64 	%SPL;
	.reg .pred 	%p<21>;
	.reg .b32 	%r<94>;
	.reg .b32 	%f<53>;
	.reg .b64 	%rd<45>;
	.reg .b64 	%fd<5>;

	mov.u64 	%SPL, __local_depot0;
	ld.param.u64 	%rd15, [_Z20computeKernelDynamicPKfPfi_param_0];
	ld.param.u64 	%rd16, [_Z20computeKernelDynamicPKfPfi_param_1];
	cvta.to.global.u64 	%rd1, %rd15;
	cvta.to.global.u64 	%rd2, %rd16;
	add.u64 	%rd3, %SPL, 0;
	add.u64 	%rd4, %SPL, 0;
	mov.u32 	%r35, %tid.x;
$L__BB0_1:
	setp.ne.s32 	%p2, %r35, 0;
	@%p2 bra 	$L__BB0_3;
	atom.global.add.u32 	%r84, [globalIndex], 1;
$L__BB0_3:
	ld.param.u32 	%r82, [_Z20computeKernelDynamicPKfPfi_param_2];
	shfl.sync.idx.b32	%r84|%p3, %r84, 0, 31, -1;
	setp.ge.u32 	%p4, %r84, %r82;
	@%p4 bra 	$L__BB0_20;
	and.b32  	%r5, %r84, 255;
	setp.eq.s32 	%p5, %r5, 0;
	mov.f32 	%f52, 0f00000000;
	@%p5 bra 	$L__BB0_19;
	mul.wide.u32 	%rd19, %r84, 4;
	add.s64 	%rd20, %rd1, %rd19;
	ld.global.f32 	%f12, [%rd20];
	mul.f32 	%f13, %f12, 0f3F22F983;
	cvt.rni.s32.f32 	%r37, %f13;
	cvt.rn.f32.s32 	%f14, %r37;
	fma.rn.f32 	%f15, %f14, 0fBFC90FDA, %f12;
	fma.rn.f32 	%f16, %f14, 0fB3A22168, %f15;
	fma.rn.f32 	%f17, %f14, 0fA7C234C5, %f16;
	abs.f32 	%f18, %f12;
	setp.ltu.f32 	%p6, %f18, 0f47CE4780;
	setp.eq.f32 	%p7, %f18, 0f7F800000;
	mov.b32 	%r6, %f12;
	shr.u32 	%r38, %r6, 23;
	and.b32  	%r39, %r38, 224;
	add.s32 	%r40, %r39, -128;
	shl.b32 	%r41, %r6, 8;
	or.b32  	%r7, %r41, -2147483648;
	shr.u32 	%r42, %r40, 5;
	and.b32  	%r8, %r38, 31;
	mul.wide.u32 	%rd21, %r42, 4;
	sub.s64 	%rd5, %rd4, %rd21;
	sub.s32 	%r9, 32, %r8;
	mov.f32 	%f52, 0f00000000;
	mul.rn.f32 	%f19, %f12, %f52;
	sub.s64 	%rd6, %rd3, %rd21;
	or.pred  	%p1, %p6, %p7;
	selp.b32 	%r10, %r37, 0, %p6;
	selp.f32 	%f1, %f17, %f19, %p6;
	mov.b32 	%r85, 0;
$L__BB0_6:
	mov.u32 	%r89, %r10;
	mov.f32 	%f50, %f1;
	@%p1 bra 	$L__BB0_12;
	mov.b64 	%rd43, 0;
	mov.b32 	%r86, 0;
	mov.u64 	%rd41, __cudart_i2opi_f;
	mov.u64 	%rd42, %rd4;
$L__BB0_8:
	.pragma "nounroll";
	ld.global.nc.u32 	%r44, [%rd41];
	mad.wide.u32 	%rd24, %r44, %r7, %rd43;
	shr.u64 	%rd43, %rd24, 32;
	st.local.u32 	[%rd42], %rd24;
	add.s32 	%r86, %r86, 1;
	add.s64 	%rd42, %rd42, 4;
	add.s64 	%rd41, %rd41, 4;
	setp.ne.s32 	%p8, %r86, 6;
	@%p8 bra 	$L__BB0_8;
	setp.eq.s32 	%p9, %r8, 0;
	st.local.u32 	[%rd4+24], %rd43;
	ld.local.u32 	%r87, [%rd5+24];
	ld.local.u32 	%r88, [%rd5+20];
	@%p9 bra 	$L__BB0_11;
	shl.b32 	%r45, %r87, %r8;
	shr.u32 	%r46, %r88, %r9;
	add.s32 	%r87, %r46, %r45;
	shl.b32 	%r47, %r88, %r8;
	ld.local.u32 	%r48, [%rd5+16];
	shr.u32 	%r49, %r48, %r9;
	add.s32 	%r88, %r49, %r47;
$L__BB0_11:
	setp.lt.s32 	%p10, %r6, 0;
	shr.u32 	%r50, %r87, 30;
	shf.l.wrap.b32 	%r51, %r88, %r87, 2;
	shl.b32 	%r52, %r88, 2;
	shr.u32 	%r53, %r51, 31;
	add.s32 	%r54, %r53, %r50;
	neg.s32 	%r55, %r54;
	selp.b32 	%r89, %r55, %r54, %p10;
	xor.b32  	%r56, %r51, %r6;
	shr.s32 	%r57, %r51, 31;
	xor.b32  	%r58, %r57, %r51;
	xor.b32  	%r59, %r57, %r52;
	cvt.u64.u32 	%rd25, %r58;
	shl.b64 	%rd26, %rd25, 32;
	cvt.u64.u32 	%rd27, %r59;
	or.b64  	%rd28, %rd26, %rd27;
	cvt.rn.f64.s64 	%fd1, %rd28;
	mul.f64 	%fd2, %fd1, 0d3BF921FB54442D19;
	cvt.rn.f32.f64 	%f20, %fd2;
	neg.f32 	%f21, %f20;
	setp.lt.s32 	%p11, %r56, 0;
	selp.f32 	%f50, %f21, %f20, %p11;
$L__BB0_12:
	mul.rn.f32 	%f22, %f50, %f50;
	and.b32  	%r60, %r89, 1;
	setp.eq.b32 	%p12, %r60, 1;
	selp.f32 	%f23, 0f3F800000, %f50, %p12;
	fma.rn.f32 	%f24, %f22, %f23, 0f00000000;
	fma.rn.f32 	%f25, %f22, 0f37CBAC00, 0fBAB607ED;
	selp.f32 	%f26, %f25, 0fB94D4153, %p12;
	selp.f32 	%f27, 0f3D2AAABB, 0f3C0885E4, %p12;
	fma.rn.f32 	%f28, %f26, %f22, %f27;
	selp.f32 	%f29, 0fBEFFFFFF, 0fBE2AAAA8, %p12;
	fma.rn.f32 	%f30, %f28, %f22, %f29;
	fma.rn.f32 	%f31, %f30, %f24, %f23;
	and.b32  	%r61, %r89, 2;
	setp.eq.s32 	%p13, %r61, 0;
	mov.f32 	%f32, 0f00000000;
	sub.f32 	%f33, %f32, %f31;
	selp.f32 	%f5, %f31, %f33, %p13;
	mov.u32 	%r93, %r10;
	mov.f32 	%f51, %f1;
	@%p1 bra 	$L__BB0_18;
	mov.b64 	%rd44, 0;
	mov.b32 	%r90, 0;
$L__BB0_14:
	.pragma "nounroll";
	mul.wide.u32 	%rd30, %r90, 4;
	mov.u64 	%rd31, __cudart_i2opi_f;
	add.s64 	%rd32, %rd31, %rd30;
	ld.global.nc.u32 	%r63, [%rd32];
	mad.wide.u32 	%rd33, %r63, %r7, %rd44;
	shr.u64 	%rd44, %rd33, 32;
	add.s64 	%rd34, %rd3, %rd30;
	st.local.u32 	[%rd34], %rd33;
	add.s32 	%r90, %r90, 1;
	setp.ne.s32 	%p14, %r90, 6;
	@%p14 bra 	$L__BB0_14;
	setp.eq.s32 	%p15, %r8, 0;
	st.local.u32 	[%rd3+24], %rd44;
	ld.local.u32 	%r91, [%rd6+24];
	ld.local.u32 	%r92, [%rd6+20];
	@%p15 bra 	$L__BB0_17;
	shl.b32 	%r64, %r91, %r8;
	shr.u32 	%r65, %r92, %r9;
	add.s32 	%r91, %r65, %r64;
	shl.b32 	%r66, %r92, %r8;
	ld.local.u32 	%r67, [%rd6+16];
	shr.u32 	%r68, %r67, %r9;
	add.s32 	%r92, %r68, %r66;
$L__BB0_17:
	setp.lt.s32 	%p16, %r6, 0;
	shr.u32 	%r69, %r91, 30;
	shf.l.wrap.b32 	%r70, %r92, %r91, 2;
	shl.b32 	%r71, %r92, 2;
	shr.u32 	%r72, %r70, 31;
	add.s32 	%r73, %r72, %r69;
	neg.s32 	%r74, %r73;
	selp.b32 	%r93, %r74, %r73, %p16;
	xor.b32  	%r75, %r70, %r6;
	shr.s32 	%r76, %r70, 31;
	xor.b32  	%r77, %r76, %r70;
	xor.b32  	%r78, %r76, %r71;
	cvt.u64.u32 	%rd35, %r77;
	shl.b64 	%rd36, %rd35, 32;
	cvt.u64.u32 	%rd37, %r78;
	or.b64  	%rd38, %rd36, %rd37;
	cvt.rn.f64.s64 	%fd3, %rd38;
	mul.f64 	%fd4, %fd3, 0d3BF921FB54442D19;
	cvt.rn.f32.f64 	%f34, %fd4;
	neg.f32 	%f35, %f34;
	setp.lt.s32 	%p17, %r75, 0;
	selp.f32 	%f51, %f35, %f34, %p17;
$L__BB0_18:
	add.s32 	%r79, %r93, 1;
	mul.rn.f32 	%f36, %f51, %f51;
	and.b32  	%r80, %r93, 1;
	setp.eq.b32 	%p18, %r80, 1;
	selp.f32 	%f37, %f51, 0f3F800000, %p18;
	fma.rn.f32 	%f38, %f36, %f37, 0f00000000;
	fma.rn.f32 	%f39, %f36, 0f37CBAC00, 0fBAB607ED;
	selp.f32 	%f40, 0fB94D4153, %f39, %p18;
	selp.f32 	%f41, 0f3C0885E4, 0f3D2AAABB, %p18;
	fma.rn.f32 	%f42, %f40, %f36, %f41;
	selp.f32 	%f43, 0fBE2AAAA8, 0fBEFFFFFF, %p18;
	fma.rn.f32 	%f44, %f42, %f36, %f43;
	fma.rn.f32 	%f45, %f44, %f38, %f37;
	and.b32  	%r81, %r79, 2;
	setp.eq.s32 	%p19, %r81, 0;
	mov.f32 	%f46, 0f00000000;
	sub.f32 	%f47, %f46, %f45;
	selp.f32 	%f48, %f45, %f47, %p19;
	fma.rn.f32 	%f52, %f5, %f48, %f52;
	add.s32 	%r85, %r85, 1;
	setp.ne.s32 	%p20, %r85, %r5;
	@%p20 bra 	$L__BB0_6;
$L__BB0_19:
	mul.wide.u32 	%rd39, %r84, 4;
	add.s64 	%rd40, %rd2, %rd39;
	st.global.f32 	[%rd40], %f52;
	bra.uni 	$L__BB0_1;
$L__BB0_20:
	ret;

}


// ===== COMPILED SASS (sm_100) =====

	.target	sm_100

	.elftype	@"ET_EXEC"


//--------------------- .note.nv.tkinfo           --------------------------
	.section	.note.nv.tkinfo,"",@"SHT_NOTE"
	.sectionflags	@"SHF_NOTE_NV_TKINFO"
	.tkinfo
        /*0018*/ 	.word	0x00000002
        /*0030*/ 	.string	""
        /*0030*/ 	.string	"ptxas"
        /*0030*/ 	.string	"Cuda compilation tools, release 13.0, V13.0.88"
        /*0030*/ 	.string	"Build cuda_13.0.r13.0/compiler.36424714_0"
        /*0030*/ 	.string	"-arch sm_100 -m 64 "



//--------------------- .note.nv.cuinfo           --------------------------
	.section	.note.nv.cuinfo,"",@"SHT_NOTE"
	.sectionflags	@"SHF_NOTE_NV_CUINFO"
        /*0018*/ 	.short	0x0002
        /*001a*/ 	.short	0x0064
        /*001c*/ 	.short	0x0082
	.zero		2


//--------------------- .nv.info                  --------------------------
	.section	.nv.info,"",@"SHT_CUDA_INFO"
	.align	4


	//----- nvinfo : EIATTR_REGCOUNT
	.align		4
        /*0000*/ 	.byte	0x04, 0x2f
        /*0002*/ 	.short	(.L_3 - .L_2)
	.align		4
.L_2:
        /*0004*/ 	.word	index@(_Z20computeKernelDynamicPKfPfi)
        /*0008*/ 	.word	0x00000020


	//----- nvinfo : EIATTR_FRAME_SIZE
	.align		4
.L_3:
        /*000c*/ 	.byte	0x04, 0x11
        /*000e*/ 	.short	(.L_5 - .L_4)
	.align		4
.L_4:
        /*0010*/ 	.word	index@(_Z20computeKernelDynamicPKfPfi)
        /*0014*/ 	.word	0x00000000


	//----- nvinfo : EIATTR_MIN_STACK_SIZE
	.align		4
.L_5:
        /*0018*/ 	.byte	0x04, 0x12
        /*001a*/ 	.short	(.L_7 - .L_6)
	.align		4
.L_6:
        /*001c*/ 	.word	index@(_Z20computeKernelDynamicPKfPfi)
        /*0020*/ 	.word	0x00000000
.L_7:


//--------------------- .nv.compat                --------------------------
	.section	.nv.compat,"",@"SHT_CUDA_COMPAT_INFO"
	.align	4
        /*0000*/ 	.byte	0x02, 0x09, 0x00, 0x00, 0x02, 0x02, 0x01, 0x00, 0x02, 0x05, 0x05, 0x00, 0x03, 0x07, 0x01, 0x01
        /*0010*/ 	.byte	0x02, 0x03, 0x00, 0x00, 0x02, 0x06, 0x01, 0x00, 0x04, 0x0b, 0x08, 0x00, 0x01, 0x00, 0x00, 0x00
        /*0020*/ 	.byte	0x00, 0x00, 0x00, 0x00


//--------------------- .nv.info._Z20computeKernelDynamicPKfPfi --------------------------
	.section	.nv.info._Z20computeKernelDynamicPKfPfi,"",@"SHT_CUDA_INFO"
	.sectionflags	@""
	.align	4


	//----- nvinfo : EIATTR_CUDA_API_VERSION
	.align		4
        /*0000*/ 	.byte	0x04, 0x37
        /*0002*/ 	.short	(.L_9 - .L_8)
.L_8:
        /*0004*/ 	.word	0x00000082


	//----- nvinfo : EIATTR_KPARAM_INFO
	.align		4
.L_9:
        /*0008*/ 	.byte	0x04, 0x17
        /*000a*/ 	.short	(.L_11 - .L_10)
.L_10:
        /*000c*/ 	.word	0x00000000
        /*0010*/ 	.short	0x0002
        /*0012*/ 	.short	0x0010
        /*0014*/ 	.byte	0x00, 0xf0, 0x11, 0x00


	//----- nvinfo : EIATTR_KPARAM_INFO
	.align		4
.L_11:
        /*0018*/ 	.byte	0x04, 0x17
        /*001a*/ 	.short	(.L_13 - .L_12)
.L_12:
        /*001c*/ 	.word	0x00000000
        /*0020*/ 	.short	0x0001
        /*0022*/ 	.short	0x0008
        /*0024*/ 	.byte	0x00, 0xf5, 0x21, 0x00


	//----- nvinfo : EIATTR_KPARAM_INFO
	.align		4
.L_13:
        /*0028*/ 	.byte	0x04, 0x17
        /*002a*/ 	.short	(.L_15 - .L_14)
.L_14:
        /*002c*/ 	.word	0x00000000
        /*0030*/ 	.short	0x0000
        /*0032*/ 	.short	0x0000
        /*0034*/ 	.byte	0x00, 0xf5, 0x21, 0x00


	//----- nvinfo : EIATTR_SPARSE_MMA_MASK
	.align		4
.L_15:
        /*0038*/ 	.byte	0x03, 0x50
        /*003a*/ 	.short	0x0000


	//----- nvinfo : EIATTR_MAXREG_COUNT
	.align		4
        /*003c*/ 	.byte	0x03, 0x1b
        /*003e*/ 	.short	0x00ff


	//----- nvinfo : EIATTR_MERCURY_ISA_VERSION
	.align		4
        /*0040*/ 	.byte	0x03, 0x5f
        /*0042*/ 	.short	0x0101


	//----- nvinfo : EIATTR_COOP_GROUP_MASK_REGIDS
	.align		4
        /*0044*/ 	.byte	0x04, 0x29
        /*0046*/ 	.short	(.L_17 - .L_16)


	//   ....[0]....
.L_16:
        /*0048*/ 	.word	0xffffffff


	//----- nvinfo : EIATTR_COOP_GROUP_INSTR_OFFSETS
	.align		4
.L_17:
        /*004c*/ 	.byte	0x04, 0x28
        /*004e*/ 	.short	(.L_19 - .L_18)


	//   ....[0]....
.L_18:
        /*0050*/ 	.word	0x000000c0


	//----- nvinfo : EIATTR_VRC_CTA_INIT_COUNT
	.align		4
.L_19:
        /*0054*/ 	.byte	0x02, 0x4a
	.zero		1
	.zero		1


	//----- nvinfo : EIATTR_EXIT_INSTR_OFFSETS
	.align		4
        /*0058*/ 	.byte	0x04, 0x1c
        /*005a*/ 	.short	(.L_21 - .L_20)


	//   ....[0]....
.L_20:
        /*005c*/ 	.word	0x000000f0


	//----- nvinfo : EIATTR_CRS_STACK_SIZE
	.align		4
.L_21:
        /*0060*/ 	.byte	0x04, 0x1e
        /*0062*/ 	.short	(.L_23 - .L_22)
.L_22:
        /*0064*/ 	.word	0x00000000


	//----- nvinfo : EIATTR_CBANK_PARAM_SIZE
	.align		4
.L_23:
        /*0068*/ 	.byte	0x03, 0x19
        /*006a*/ 	.short	0x0014


	//----- nvinfo : EIATTR_PARAM_CBANK
	.align		4
        /*006c*/ 	.byte	0x04, 0x0a
        /*006e*/ 	.short	(.L_25 - .L_24)
	.align		4
.L_24:
        /*0070*/ 	.word	index@(.nv.constant0._Z20computeKernelDynamicPKfPfi)
        /*0074*/ 	.short	0x0380
        /*0076*/ 	.short	0x0014


	//----- nvinfo : EIATTR_SW_WAR
	.align		4
.L_25:
        /*0078*/ 	.byte	0x04, 0x36
        /*007a*/ 	.short	(.L_27 - .L_26)
.L_26:
        /*007c*/ 	.word	0x00000008
.L_27:


//--------------------- .nv.callgraph             --------------------------
	.section	.nv.callgraph,"",@"SHT_CUDA_CALLGRAPH"
	.align	4
	.sectionentsize	8
	.align		4
        /*0000*/ 	.word	0x00000000
	.align		4
        /*0004*/ 	.word	0xffffffff
	.align		4
        /*0008*/ 	.word	0x00000000
	.align		4
        /*000c*/ 	.word	0xfffffffe
	.align		4
        /*0010*/ 	.word	0x00000000
	.align		4
        /*0014*/ 	.word	0xfffffffd
	.align		4
        /*0018*/ 	.word	0x00000000
	.align		4
        /*001c*/ 	.word	0xfffffffc


//--------------------- .nv.constant4             --------------------------
	.section	.nv.constant4,"a",@progbits
	.align	8
	.align		8
.nv.constant4:
        /*0000*/ 	.dword	globalIndex
	.align		8
        /*0008*/ 	.dword	__cudart_i2opi_f


//--------------------- .text._Z20computeKernelDynamicPKfPfi --------------------------
	.section	.text._Z20computeKernelDynamicPKfPfi,"ax",@progbits
	.align	128
        .global         _Z20computeKernelDynamicPKfPfi
        .type           _Z20computeKernelDynamicPKfPfi,@function
        .size           _Z20computeKernelDynamicPKfPfi,(.L_x_12 - _Z20computeKernelDynamicPKfPfi)
        .other          _Z20computeKernelDynamicPKfPfi,@"STO_CUDA_ENTRY STV_DEFAULT"
_Z20computeKernelDynamicPKfPfi:
.text._Z20computeKernelDynamicPKfPfi:
[----:B------:R-:W-:Y:S01]  /*0000*/  LDC R1, c[0x0][0x37c] ;  /* 0x0000df00ff017b82 */ /* 0x000fe20000000800 */
[----:B------:R-:W0:Y:S01]  /*0010*/  S2R R0, SR_TID.X ;  /* 0x0000000000007919 */ /* 0x000e220000002100 */
[----:B------:R-:W1:Y:S01]  /*0020*/  LDCU.64 UR6, c[0x0][0x358] ;  /* 0x00006b00ff0677ac */ /* 0x000e620008000a00 */
[----:B0-----:R-:W-:-:S04]  /*0030*/  ISETP.NE.AND P0, PT, R0, RZ, PT ;  /* 0x000000ff0000720c */ /* 0x001fc80003f05270 */
[----:B-1----:R-:W-:-:S09]  /*0040*/  P2R R2, PR, RZ, 0x1 ;  /* 0x00000001ff027803 */ /* 0x002fd20000000000 */
.L_x_10:
[----:B------:R-:W-:Y:S01]  /*0050*/  ISETP.NE.AND P0, PT, R0, RZ, PT ;  /* 0x000000ff0000720c */ /* 0x000fe20003f05270 */
[----:B------:R-:W-:-:S12]  /*0060*/  BSSY.RECONVERGENT B0, `(.L_x_0) ;  /* 0x0000005000007945 */ /* 0x000fd80003800200 */
[----:B0-----:R-:W-:Y:S05]  /*0070*/  @P0 BRA `(.L_x_1) ;  /* 0x00000000000c0947 */ /* 0x001fea0003800000 */
[----:B------:R-:W0:Y:S01]  /*0080*/  LDC.64 R2, c[0x4][RZ] ;  /* 0x01000000ff027b82 */ /* 0x000e220000000a00 */
[----:B------:R-:W-:-:S05]  /*0090*/  IMAD.MOV.U32 R5, RZ, RZ, 0x1 ;  /* 0x00000001ff057424 */ /* 0x000fca00078e00ff */
[----:B0-----:R0:W5:Y:S02]  /*00a0*/  ATOMG.E.ADD.STRONG.GPU PT, R2, desc[UR6][R2.64], R5 ;  /* 0x80000005020279a8 */ /* 0x00116400081ef106 */
.L_x_1:
[----:B------:R-:W-:Y:S05]  /*00b0*/  BSYNC.RECONVERGENT B0 ;  /* 0x0000000000007941 */ /* 0x000fea0003800200 */
.L_x_0:
[----:B-----5:R-:W1:Y:S01]  /*00c0*/  SHFL.IDX PT, R2, R2, RZ, 0x1f ;  /* 0x00001fff02027589 */ /* 0x020e6200000e0000 */
[----:B------:R-:W1:Y:S02]  /*00d0*/  LDCU UR4, c[0x0][0x390] ;  /* 0x00007200ff0477ac */ /* 0x000e640008000800 */
[----:B-1----:R-:W-:-:S13]  /*00e0*/  ISETP.GE.U32.AND P0, PT, R2, UR4, PT ;  /* 0x0000000402007c0c */ /* 0x002fda000bf06070 */
[----:B------:R-:W-:Y:S05]  /*00f0*/  @P0 EXIT ;  /* 0x000000000000094d */ /* 0x000fea0003800000 */
[----:B0-----:R-:W-:Y:S01]  /*0100*/  LOP3.LUT P0, R3, R2, 0xff, RZ, 0xc0, !PT ;  /* 0x000000ff02037812 */ /* 0x001fe2000780c0ff */
[----:B------:R-:W-:-:S12]  /*0110*/  IMAD.MOV.U32 R4, RZ, RZ, RZ ;  /* 0x000000ffff047224 */ /* 0x000fd800078e00ff */
[----:B------:R-:W-:Y:S05]  /*0120*/  @!P0 BRA `(.L_x_2) ;  /* 0x0000000c00ac8947 */ /* 0x000fea0003800000 */
[----:B------:R-:W0:Y:S02]  /*0130*/  LDC.64 R4, c[0x0][0x380] ;  /* 0x0000e000ff047b82 */ /* 0x000e240000000a00 */
[----:B0-----:R-:W-:-:S06]  /*0140*/  IMAD.WIDE.U32 R4, R2, 0x4, R4 ;  /* 0x0000000402047825 */ /* 0x001fcc00078e0004 */
[----:B------:R0:W2:Y:S01]  /*0150*/  LDG.E R5, desc[UR6][R4.64] ;  /* 0x0000000604057981 */ /* 0x0000a2000c1e1900 */
[----:B------:R-:W-:Y:S01]  /*0160*/  UMOV UR4, URZ ;  /* 0x000000ff00047c82 */ /* 0x000fe20008000000 */
[----:B0-----:R-:W-:Y:S02]  /*0170*/  IMAD.MOV.U32 R4, RZ, RZ, RZ ;  /* 0x000000ffff047224 */ /* 0x001fe400078e00ff */
[C---:B--2---:R-:W-:Y:S01]  /*0180*/  FMUL R8, R5.reuse, 0.63661974668502807617 ;  /* 0x3f22f98305087820 */ /* 0x044fe20000400000 */
[----:B------:R-:W-:Y:S02]  /*0190*/  SHF.R.U32.HI R9, RZ, 0x17, R5 ;  /* 0x00000017ff097819 */ /* 0x000fe40000011605 */
[----:B------:R-:W-:Y:S02]  /*01a0*/  FSETP.GE.AND P0, PT, |R5|, 105615, PT ;  /* 0x47ce47800500780b */ /* 0x000fe40003f06200 */
[----:B------:R-:W-:Y:S01]  /*01b0*/  LOP3.LUT R10, R9, 0xe0, RZ, 0xc0, !PT ;  /* 0x000000e0090a7812 */ /* 0x000fe200078ec0ff */
[----:B------:R-:W0:Y:S01]  /*01c0*/  F2I.NTZ R8, R8 ;  /* 0x0000000800087305 */ /* 0x000e220000203100 */
[----:B------:R-:W-:-:S03]  /*01d0*/  FSETP.EQ.OR P1, PT, |R5|, +INF , !P0 ;  /* 0x7f8000000500780b */ /* 0x000fc60004722600 */
[----:B------:R-:W-:Y:S01]  /*01e0*/  VIADD R10, R10, 0xffffff80 ;  /* 0xffffff800a0a7836 */ /* 0x000fe20000000000 */
[----:B------:R-:W-:-:S04]  /*01f0*/  P2R R11, PR, RZ, 0x2 ;  /* 0x00000002ff0b7803 */ /* 0x000fc80000000000 */
[----:B------:R-:W-:-:S05]  /*0200*/  SHF.R.U32.HI R10, RZ, 0x5, R10 ;  /* 0x00000005ff0a7819 */ /* 0x000fca000001160a */
[----:B------:R-:W-:Y:S01]  /*0210*/  IMAD.U32 R10, R10, -0x4, RZ ;  /* 0xfffffffc0a0a7824 */ /* 0x000fe200078e00ff */
[----:B0-----:R-:W-:Y:S02]  /*0220*/  I2FP.F32.S32 R6, R8 ;  /* 0x0000000800067245 */ /* 0x001fe40000201400 */
[----:B------:R-:W-:-:S03]  /*0230*/  SEL R8, R8, RZ, !P0 ;  /* 0x000000ff08087207 */ /* 0x000fc60004000000 */
[----:B------:R-:W-:-:S04]  /*0240*/  FFMA R7, R6, -1.5707962512969970703, R5 ;  /* 0xbfc90fda06077823 */ /* 0x000fc80000000005 */
[----:B------:R-:W-:-:S04]  /*0250*/  FFMA R7, R6, -7.5497894158615963534e-08, R7 ;  /* 0xb3a2216806077823 */ /* 0x000fc80000000007 */
[----:B------:R-:W-:Y:S01]  /*0260*/  FFMA R6, R6, -5.3903029534742383927e-15, R7 ;  /* 0xa7c234c506067823 */ /* 0x000fe20000000007 */
[----:B------:R-:W-:Y:S01]  /*0270*/  LOP3.LUT R7, R9, 0x1f, RZ, 0xc0, !PT ;  /* 0x0000001f09077812 */ /* 0x000fe200078ec0ff */
[----:B------:R-:W-:-:S03]  /*0280*/  @P0 FMUL R6, RZ, R5 ;  /* 0x00000005ff060220 */ /* 0x000fc60000400000 */
[----:B------:R-:W-:-:S07]  /*0290*/  IADD3 R9, PT, PT, -R7, 0x20, RZ ;  /* 0x0000002007097810 */ /* 0x000fce0007ffe1ff */
.L_x_9:
[----:B------:R-:W-:Y:S01]  /*02a0*/  ISETP.NE.AND P0, PT, R11, RZ, PT ;  /* 0x000000ff0b00720c */ /* 0x000fe20003f05270 */
[----:B------:R-:W-:Y:S02]  /*02b0*/  IMAD.SHL.U32 R12, R5, 0x100, RZ ;  /* 0x00000100050c7824 */ /* 0x000fe400078e00ff */
[----:B------:R-:W-:Y:S02]  /*02c0*/  IMAD.MOV.U32 R26, RZ, RZ, R8 ;  /* 0x000000ffff1a7224 */ /* 0x000fe400078e0008 */
[----:B------:R-:W-:Y:S01]  /*02d0*/  IMAD.MOV.U32 R23, RZ, RZ, R6 ;  /* 0x000000ffff177224 */ /* 0x000fe200078e0006 */
[----:B------:R-:W-:-:S07]  /*02e0*/  LOP3.LUT R12, R12, 0x80000000, RZ, 0xfc, !PT ;  /* 0x800000000c0c7812 */ /* 0x000fce00078efcff */
[----:B------:R-:W-:Y:S05]  /*02f0*/  @P0 BRA `(.L_x_3) ;  /* 0x00000004004c0947 */ /* 0x000fea0003800000 */
[----:B------:R-:W-:Y:S01]  /*0300*/  IMAD.MOV.U32 R23, RZ, RZ, RZ ;  /* 0x000000ffff177224 */ /* 0x000fe200078e00ff */
[----:B------:R-:W-:Y:S01]  /*0310*/  CS2R R24, SRZ ;  /* 0x0000000000187805 */ /* 0x000fe2000001ff00 */
[----:B------:R-:W0:Y:S01]  /*0320*/  LDCU.64 UR8, c[0x4][0x8] ;  /* 0x01000100ff0877ac */ /* 0x000e220008000a00 */
[----:B------:R-:W-:-:S05]  /*0330*/  UMOV UR5, URZ ;  /* 0x000000ff00057c82 */ /* 0x000fca0008000000 */
.L_x_4:
[----:B0-----:R-:W-:Y:S01]  /*0340*/  IMAD.U32 R15, RZ, RZ, UR9 ;  /* 0x00000009ff0f7e24 */ /* 0x001fe2000f8e00ff */
[----:B------:R-:W-:-:S05]  /*0350*/  MOV R14, UR8 ;  /* 0x00000008000e7c02 */ /* 0x000fca0008000f00 */
[----:B------:R-:W2:Y:S01]  /*0360*/  LDG.E.CONSTANT R15, desc[UR6][R14.64] ;  /* 0x000000060e0f7981 */ /* 0x000ea2000c1e9900 */
[C---:B------:R-:W-:Y:S01]  /*0370*/  ISETP.EQ.AND P4, PT, R24.reuse, RZ, PT ;  /* 0x000000ff1800720c */ /* 0x040fe20003f82270 */
[----:B------:R-:W-:Y:S01]  /*0380*/  UIADD3 UR5, UPT, UPT, UR5, 0x1, URZ ;  /* 0x0000000105057890 */ /* 0x000fe2000fffe0ff */
[C---:B------:R-:W-:Y:S01]  /*0390*/  ISETP.EQ.AND P3, PT, R24.reuse, 0x4, PT ;  /* 0x000000041800780c */ /* 0x040fe20003f62270 */
[----:B------:R-:W-:Y:S01]  /*03a0*/  UIADD3 UR8, UP1, UPT, UR8, 0x4, URZ ;  /* 0x0000000408087890 */ /* 0x000fe2000ff3e0ff */
[C---:B------:R-:W-:Y:S01]  /*03b0*/  ISETP.EQ.AND P2, PT, R24.reuse, 0x8, PT ;  /* 0x000000081800780c */ /* 0x040fe20003f42270 */
[----:B------:R-:W-:Y:S01]  /*03c0*/  UISETP.NE.AND UP0, UPT, UR5, 0x6, UPT ;  /* 0x000000060500788c */ /* 0x000fe2000bf05270 */
[----:B------:R-:W-:Y:S01]  /*03d0*/  ISETP.EQ.AND P1, PT, R24, 0xc, PT ;  /* 0x0000000c1800780c */ /* 0x000fe20003f22270 */
[----:B------:R-:W-:Y:S01]  /*03e0*/  UIADD3.X UR9, UPT, UPT, URZ, UR9, URZ, UP1, !UPT ;  /* 0x00000009ff097290 */ /* 0x000fe20008ffe4ff */
[----:B--2---:R-:W-:-:S03]  /*03f0*/  IMAD.WIDE.U32 R16, R15, R12, RZ ;  /* 0x0000000c0f107225 */ /* 0x004fc600078e00ff */
[----:B------:R-:W-:-:S05]  /*0400*/  IADD3 R16, P0, PT, R16, R23, RZ ;  /* 0x0000001710107210 */ /* 0x000fca0007f1e0ff */
[----:B------:R-:W-:Y:S01]  /*0410*/  IMAD.X R23, R17, 0x1, R25, P0 ;  /* 0x0000000111177824 */ /* 0x000fe200000e0619 */
[C---:B------:R-:W-:Y:S01]  /*0420*/  ISETP.EQ.AND P0, PT, R24.reuse, 0x10, PT ;  /* 0x000000101800780c */ /* 0x040fe20003f02270 */
[--C-:B------:R-:W-:Y:S01]  /*0430*/  @P4 IMAD.MOV.U32 R13, RZ, RZ, R16.reuse ;  /* 0x000000ffff0d4224 */ /* 0x100fe200078e0010 */
[C---:B------:R-:W-:Y:S01]  /*0440*/  ISETP.EQ.AND P4, PT, R24.reuse, 0x14, PT ;  /* 0x000000141800780c */ /* 0x040fe20003f82270 */
[--C-:B------:R-:W-:Y:S01]  /*0450*/  @P3 IMAD.MOV.U32 R18, RZ, RZ, R16.reuse ;  /* 0x000000ffff123224 */ /* 0x100fe200078e0010 */
[----:B------:R-:W-:Y:S01]  /*0460*/  IADD3 R24, PT, PT, R24, 0x4, RZ ;  /* 0x0000000418187810 */ /* 0x000fe20007ffe0ff */
[--C-:B------:R-:W-:Y:S02]  /*0470*/  @P2 IMAD.MOV.U32 R19, RZ, RZ, R16.reuse ;  /* 0x000000ffff132224 */ /* 0x100fe400078e0010 */
[----:B------:R-:W-:-:S06]  /*0480*/  @P1 IMAD.MOV.U32 R20, RZ, RZ, R16 ;  /* 0x000000ffff141224 */ /* 0x000fcc00078e0010 */
[--C-:B------:R-:W-:Y:S02]  /*0490*/  @P0 IMAD.MOV.U32 R21, RZ, RZ, R16.reuse ;  /* 0x000000ffff150224 */ /* 0x100fe400078e0010 */
[----:B------:R-:W-:Y:S01]  /*04a0*/  @P4 IMAD.MOV.U32 R22, RZ, RZ, R16 ;  /* 0x000000ffff164224 */ /* 0x000fe200078e0010 */
[----:B------:R-:W-:Y:S06]  /*04b0*/  BRA.U UP0, `(.L_x_4) ;  /* 0xfffffffd00a07547 */ /* 0x000fec000b83ffff */
[C---:B------:R-:W-:Y:S02]  /*04c0*/  ISETP.EQ.AND P2, PT, R10.reuse, -0x18, PT ;  /* 0xffffffe80a00780c */ /* 0x040fe40003f42270 */
[C---:B------:R-:W-:Y:S02]  /*04d0*/  ISETP.EQ.AND P3, PT, R10.reuse, -0x14, PT ;  /* 0xffffffec0a00780c */ /* 0x040fe40003f62270 */
[C---:B------:R-:W-:Y:S02]  /*04e0*/  ISETP.EQ.AND P0, PT, R10.reuse, -0x10, PT ;  /* 0xfffffff00a00780c */ /* 0x040fe40003f02270 */
[C---:B------:R-:W-:Y:S02]  /*04f0*/  ISETP.EQ.AND P1, PT, R10.reuse, -0xc, PT ;  /* 0xfffffff40a00780c */ /* 0x040fe40003f22270 */
[----:B------:R-:W-:Y:S02]  /*0500*/  ISETP.NE.AND P6, PT, R7, RZ, PT ;  /* 0x000000ff0700720c */ /* 0x000fe40003fc5270 */
[----:B------:R-:W-:-:S02]  /*0510*/  ISETP.EQ.AND P4, PT, R10, RZ, PT ;  /* 0x000000ff0a00720c */ /* 0x000fc40003f82270 */
[C---:B------:R-:W-:Y:S01]  /*0520*/  ISETP.EQ.AND P5, PT, R10.reuse, 0x4, PT ;  /* 0x000000040a00780c */ /* 0x040fe20003fa2270 */
[--C-:B------:R-:W-:Y:S01]  /*0530*/  @P2 IMAD.MOV.U32 R24, RZ, RZ, R13.reuse ;  /* 0x000000ffff182224 */ /* 0x100fe200078e000d */
[C---:B------:R-:W-:Y:S01]  /*0540*/  ISETP.EQ.AND P2, PT, R10.reuse, -0x8, PT ;  /* 0xfffffff80a00780c */ /* 0x040fe20003f42270 */
[----:B------:R-:W-:Y:S02]  /*0550*/  @P3 IMAD.MOV.U32 R14, RZ, RZ, R13 ;  /* 0x000000ffff0e3224 */ /* 0x000fe400078e000d */
[--C-:B------:R-:W-:Y:S01]  /*0560*/  @P3 IMAD.MOV.U32 R24, RZ, RZ, R18.reuse ;  /* 0x000000ffff183224 */ /* 0x100fe200078e0012 */
[----:B------:R-:W-:Y:S01]  /*0570*/  ISETP.EQ.AND P3, PT, R10, -0x4, PT ;  /* 0xfffffffc0a00780c */ /* 0x000fe20003f62270 */
[----:B------:R-:W-:Y:S02]  /*0580*/  @P0 IMAD.MOV.U32 R14, RZ, RZ, R18 ;  /* 0x000000ffff0e0224 */ /* 0x000fe400078e0012 */
[--C-:B------:R-:W-:Y:S02]  /*0590*/  @P0 IMAD.MOV.U32 R24, RZ, RZ, R19.reuse ;  /* 0x000000ffff180224 */ /* 0x100fe400078e0013 */
[----:B------:R-:W-:-:S02]  /*05a0*/  @P1 IMAD.MOV.U32 R14, RZ, RZ, R19 ;  /* 0x000000ffff0e1224 */ /* 0x000fc400078e0013 */
[--C-:B------:R-:W-:Y:S02]  /*05b0*/  @P1 IMAD.MOV.U32 R24, RZ, RZ, R20.reuse ;  /* 0x000000ffff181224 */ /* 0x100fe400078e0014 */
[----:B------:R-:W-:Y:S01]  /*05c0*/  @P2 IMAD.MOV.U32 R14, RZ, RZ, R20 ;  /* 0x000000ffff0e2224 */ /* 0x000fe200078e0014 */
[----:B------:R-:W-:-:S03]  /*05d0*/  @P2 MOV R24, R21 ;  /* 0x0000001500182202 */ /* 0x000fc60000000f00 */
[----:B------:R-:W-:Y:S02]  /*05e0*/  @P3 IMAD.MOV.U32 R14, RZ, RZ, R21 ;  /* 0x000000ffff0e3224 */ /* 0x000fe400078e0015 */
[--C-:B------:R-:W-:Y:S02]  /*05f0*/  @P3 IMAD.MOV.U32 R24, RZ, RZ, R22.reuse ;  /* 0x000000ffff183224 */ /* 0x100fe400078e0016 */
[----:B------:R-:W-:Y:S02]  /*0600*/  @P4 IMAD.MOV.U32 R14, RZ, RZ, R22 ;  /* 0x000000ffff0e4224 */ /* 0x000fe400078e0016 */
[--C-:B------:R-:W-:Y:S02]  /*0610*/  @P4 IMAD.MOV.U32 R24, RZ, RZ, R23.reuse ;  /* 0x000000ffff184224 */ /* 0x100fe400078e0017 */
[----:B------:R-:W-:Y:S01]  /*0620*/  @P5 IMAD.MOV.U32 R14, RZ, RZ, R23 ;  /* 0x000000ffff0e5224 */ /* 0x000fe200078e0017 */
[----:B------:R-:W-:Y:S06]  /*0630*/  @!P6 BRA `(.L_x_5) ;  /* 0x000000000038e947 */ /* 0x000fec0003800000 */
[----:B------:R-:W-:Y:S01]  /*0640*/  @P0 IMAD.MOV.U32 R26, RZ, RZ, R13 ;  /* 0x000000ffff1a0224 */ /* 0x000fe200078e000d */
[----:B------:R-:W-:Y:S01]  /*0650*/  ISETP.EQ.AND P0, PT, R10, 0x8, PT ;  /* 0x000000080a00780c */ /* 0x000fe20003f02270 */
[----:B------:R-:W-:Y:S01]  /*0660*/  @P1 IMAD.MOV.U32 R26, RZ, RZ, R18 ;  /* 0x000000ffff1a1224 */ /* 0x000fe200078e0012 */
[----:B------:R-:W-:Y:S01]  /*0670*/  @P2 MOV R26, R19 ;  /* 0x00000013001a2202 */ /* 0x000fe20000000f00 */
[----:B------:R-:W-:Y:S01]  /*0680*/  @P3 IMAD.MOV.U32 R26, RZ, RZ, R20 ;  /* 0x000000ffff1a3224 */ /* 0x000fe200078e0014 */
[-C--:B------:R-:W-:Y:S01]  /*0690*/  SHF.L.U32 R24, R24, R7.reuse, RZ ;  /* 0x0000000718187219 */ /* 0x080fe200000006ff */
[----:B------:R-:W-:Y:S01]  /*06a0*/  @P4 IMAD.MOV.U32 R26, RZ, RZ, R21 ;  /* 0x000000ffff1a4224 */ /* 0x000fe200078e0015 */
[----:B------:R-:W-:Y:S01]  /*06b0*/  SHF.L.U32 R16, R14, R7, RZ ;  /* 0x000000070e107219 */ /* 0x000fe200000006ff */
[----:B------:R-:W-:Y:S01]  /*06c0*/  @P5 IMAD.MOV.U32 R26, RZ, RZ, R22 ;  /* 0x000000ffff1a5224 */ /* 0x000fe200078e0016 */
[----:B------:R-:W-:-:S05]  /*06d0*/  SHF.R.U32.HI R15, RZ, R9, R14 ;  /* 0x00000009ff0f7219 */ /* 0x000fca000001160e */
[----:B------:R-:W-:Y:S02]  /*06e0*/  @P0 IMAD.MOV.U32 R26, RZ, RZ, R23 ;  /* 0x000000ffff1a0224 */ /* 0x000fe400078e0017 */
[----:B------:R-:W-:-:S03]  /*06f0*/  IMAD.IADD R24, R24, 0x1, R15 ;  /* 0x0000000118187824 */ /* 0x000fc600078e020f */
[----:B------:R-:W-:-:S05]  /*0700*/  SHF.R.U32.HI R17, RZ, R9, R26 ;  /* 0x00000009ff117219 */ /* 0x000fca000001161a */
[----:B------:R-:W-:-:S07]  /*0710*/  IMAD.IADD R14, R16, 0x1, R17 ;  /* 0x00000001100e7824 */ /* 0x000fce00078e0211 */
.L_x_5:
[C---:B------:R-:W-:Y:S01]  /*0720*/  SHF.L.W.U32.HI R26, R14.reuse, 0x2, R24 ;  /* 0x000000020e1a7819 */ /* 0x040fe20000010e18 */
[----:B------:R-:W-:Y:S01]  /*0730*/  IMAD.SHL.U32 R14, R14, 0x4, RZ ;  /* 0x000000040e0e7824 */ /* 0x000fe200078e00ff */
[----:B------:R-:W-:Y:S01]  /*0740*/  UMOV UR8, 0x54442d19 ;  /* 0x54442d1900087882 */ /* 0x000fe20000000000 */
[----:B------:R-:W-:Y:S01]  /*0750*/  UMOV UR9, 0x3bf921fb ;  /* 0x3bf921fb00097882 */ /* 0x000fe20000000000 */
[----:B------:R-:W-:Y:S02]  /*0760*/  SHF.R.S32.HI R15, RZ, 0x1f, R26 ;  /* 0x0000001fff0f7819 */ /* 0x000fe4000001141a */
[----:B------:R-:W-:Y:S02]  /*0770*/  ISETP.GE.AND P0, PT, R5, RZ, PT ;  /* 0x000000ff0500720c */ /* 0x000fe40003f06270 */
[C---:B------:R-:W-:Y:S02]  /*0780*/  LOP3.LUT R14, R15.reuse, R14, RZ, 0x3c, !PT ;  /* 0x0000000e0f0e7212 */ /* 0x040fe400078e3cff */
[----:B------:R-:W-:-:S02]  /*0790*/  LOP3.LUT R15, R15, R26, RZ, 0x3c, !PT ;  /* 0x0000001a0f0f7212 */ /* 0x000fc400078e3cff */
[C---:B------:R-:W-:Y:S02]  /*07a0*/  LOP3.LUT R25, R26.reuse, R5, RZ, 0x3c, !PT ;  /* 0x000000051a197212 */ /* 0x040fe400078e3cff */
[----:B------:R-:W-:Y:S02]  /*07b0*/  SHF.R.U32.HI R23, RZ, 0x1e, R24 ;  /* 0x0000001eff177819 */ /* 0x000fe40000011618 */
[----:B------:R-:W0:Y:S01]  /*07c0*/  I2F.F64.S64 R14, R14 ;  /* 0x0000000e000e7312 */ /* 0x000e220000301c00 */
[----:B------:R-:W-:Y:S02]  /*07d0*/  ISETP.GE.AND P1, PT, R25, RZ, PT ;  /* 0x000000ff1900720c */ /* 0x000fe40003f26270 */
[----:B------:R-:W-:-:S04]  /*07e0*/  LEA.HI R26, R26, R23, RZ, 0x1 ;  /* 0x000000171a1a7211 */ /* 0x000fc800078f08ff */
[----:B------:R-:W-:Y:S01]  /*07f0*/  @!P0 IADD3 R26, PT, PT, -R26, RZ, RZ ;  /* 0x000000ff1a1a8210 */ /* 0x000fe20007ffe1ff */
[----:B0-----:R-:W-:-:S10]  /*0800*/  DMUL R16, R14, UR8 ;  /* 0x000000080e107c28 */ /* 0x001fd40008000000 */
[----:B------:R-:W0:Y:S02]  /*0810*/  F2F.F32.F64 R16, R16 ;  /* 0x0000001000107310 */ /* 0x000e240000301000 */
[----:B0-----:R-:W-:-:S07]  /*0820*/  FSEL R23, -R16, R16, !P1 ;  /* 0x0000001010177208 */ /* 0x001fce0004800100 */
.L_x_3:
[----:B------:R-:W-:Y:S02]  /*0830*/  IMAD.MOV.U32 R15, RZ, RZ, 0x37cbac00 ;  /* 0x37cbac00ff0f7424 */ /* 0x000fe400078e00ff */
[----:B------:R-:W-:Y:S01]  /*0840*/  FMUL R14, R23, R23 ;  /* 0x00000017170e7220 */ /* 0x000fe20000400000 */
[----:B------:R-:W-:Y:S01]  /*0850*/  LOP3.LUT R16, R26, 0x1, RZ, 0xc0, !PT ;  /* 0x000000011a107812 */ /* 0x000fe200078ec0ff */
[----:B------:R-:W-:Y:S01]  /*0860*/  IMAD.MOV.U32 R17, RZ, RZ, 0x3d2aaabb ;  /* 0x3d2aaabbff117424 */ /* 0x000fe200078e00ff */
[----:B------:R-:W-:Y:S01]  /*0870*/  ISETP.NE.AND P2, PT, R11, RZ, PT ;  /* 0x000000ff0b00720c */ /* 0x000fe20003f45270 */
[----:B------:R-:W-:Y:S01]  /*0880*/  FFMA R15, R14, R15, -0.0013887860113754868507 ;  /* 0xbab607ed0e0f7423 */ /* 0x000fe2000000000f */
[----:B------:R-:W-:Y:S01]  /*0890*/  ISETP.NE.U32.AND P0, PT, R16, 0x1, PT ;  /* 0x000000011000780c */ /* 0x000fe20003f05070 */
[----:B------:R-:W-:Y:S01]  /*08a0*/  IMAD.MOV.U32 R24, RZ, RZ, 0x3effffff ;  /* 0x3effffffff187424 */ /* 0x000fe200078e00ff */
[----:B------:R-:W-:Y:S01]  /*08b0*/  LOP3.LUT P1, RZ, R26, 0x2, RZ, 0xc0, !PT ;  /* 0x000000021aff7812 */ /* 0x000fe2000782c0ff */
[----:B------:R-:W-:Y:S01]  /*08c0*/  IMAD.MOV.U32 R25, RZ, RZ, R8 ;  /* 0x000000ffff197224 */ /* 0x000fe200078e0008 */
[----:B------:R-:W-:-:S02]  /*08d0*/  FSEL R15, R15, -0.00019574658654164522886, !P0 ;  /* 0xb94d41530f0f7808 */ /* 0x000fc40004000000 */
[----:B------:R-:W-:Y:S02]  /*08e0*/  FSEL R17, R17, 0.0083327032625675201416, !P0 ;  /* 0x3c0885e411117808 */ /* 0x000fe40004000000 */
[----:B------:R-:W-:Y:S02]  /*08f0*/  FSEL R23, R23, 1, P0 ;  /* 0x3f80000017177808 */ /* 0x000fe40000000000 */
[----:B------:R-:W-:Y:S01]  /*0900*/  FSEL R24, -R24, -0.16666662693023681641, !P0 ;  /* 0xbe2aaaa818187808 */ /* 0x000fe20004000100 */
[C---:B------:R-:W-:Y:S02]  /*0910*/  FFMA R15, R14.reuse, R15, R17 ;  /* 0x0000000f0e0f7223 */ /* 0x040fe40000000011 */
[C---:B------:R-:W-:Y:S02]  /*0920*/  FFMA R16, R14.reuse, R23, RZ ;  /* 0x000000170e107223 */ /* 0x040fe400000000ff */
[----:B------:R-:W-:Y:S01]  /*0930*/  FFMA R15, R14, R15, R24 ;  /* 0x0000000f0e0f7223 */ /* 0x000fe20000000018 */
[----:B------:R-:W-:-:S03]  /*0940*/  IMAD.MOV.U32 R24, RZ, RZ, R6 ;  /* 0x000000ffff187224 */ /* 0x000fc600078e0006 */
[----:B------:R-:W-:-:S04]  /*0950*/  FFMA R23, R16, R15, R23 ;  /* 0x0000000f10177223 */ /* 0x000fc80000000017 */
[----:B------:R-:W-:Y:S01]  /*0960*/  @P1 FADD R23, RZ, -R23 ;  /* 0x80000017ff171221 */ /* 0x000fe20000000000 */
[----:B------:R-:W-:Y:S06]  /*0970*/  @P2 BRA `(.L_x_6) ;  /* 0x0000000400402947 */ /* 0x000fec0003800000 */
[----:B------:R-:W-:Y:S01]  /*0980*/  IMAD.MOV.U32 R25, RZ, RZ, RZ ;  /* 0x000000ffff197224 */ /* 0x000fe200078e00ff */
[----:B------:R-:W-:Y:S01]  /*0990*/  MOV R29, RZ ;  /* 0x000000ff001d7202 */ /* 0x000fe20000000f00 */
[----:B------:R-:W-:-:S07]  /*09a0*/  IMAD.MOV.U32 R27, RZ, RZ, RZ ;  /* 0x000000ffff1b7224 */ /* 0x000fce00078e00ff */
.L_x_7:
[----:B------:R-:W0:Y:S02]  /*09b0*/  LDC.64 R14, c[0x4][0x8] ;  /* 0x01000200ff0e7b82 */ /* 0x000e240000000a00 */
[----:B0-----:R-:W-:-:S05]  /*09c0*/  IMAD.WIDE.U32 R16, R29, 0x4, R14 ;  /* 0x000000041d107825 */ /* 0x001fca00078e000e */
[----:B------:R-:W2:Y:S01]  /*09d0*/  LDG.E.CONSTANT R15, desc[UR6][R16.64] ;  /* 0x00000006100f7981 */ /* 0x000ea2000c1e9900 */
[C---:B------:R-:W-:Y:S02]  /*09e0*/  IMAD.SHL.U32 R24, R29.reuse, 0x4, RZ ;  /* 0x000000041d187824 */ /* 0x040fe400078e00ff */
[----:B------:R-:W-:-:S03]  /*09f0*/  VIADD R29, R29, 0x1 ;  /* 0x000000011d1d7836 */ /* 0x000fc60000000000 */
[C---:B------:R-:W-:Y:S02]  /*0a00*/  ISETP.EQ.AND P0, PT, R24.reuse, 0x4, PT ;  /* 0x000000041800780c */ /* 0x040fe40003f02270 */
[C---:B------:R-:W-:Y:S02]  /*0a10*/  ISETP.EQ.AND P4, PT, R24.reuse, RZ, PT ;  /* 0x000000ff1800720c */ /* 0x040fe40003f82270 */
[C---:B------:R-:W-:Y:S02]  /*0a20*/  ISETP.EQ.AND P2, PT, R24.reuse, 0xc, PT ;  /* 0x0000000c1800780c */ /* 0x040fe40003f42270 */
[----:B------:R-:W-:Y:S01]  /*0a30*/  ISETP.EQ.AND P3, PT, R24, 0x10, PT ;  /* 0x000000101800780c */ /* 0x000fe20003f62270 */
[----:B--2---:R-:W-:-:S03]  /*0a40*/  IMAD.WIDE.U32 R14, R15, R12, RZ ;  /* 0x0000000c0f0e7225 */ /* 0x004fc600078e00ff */
[----:B------:R-:W-:-:S09]  /*0a50*/  IADD3 R14, P1, PT, R14, R25, RZ ;  /* 0x000000190e0e7210 */ /* 0x000fd20007f3e0ff */
[----:B------:R-:W-:Y:S01]  /*0a60*/  @P3 MOV R21, R14 ;  /* 0x0000000e00153202 */ /* 0x000fe20000000f00 */
[--C-:B------:R-:W-:Y:S01]  /*0a70*/  @P0 IMAD.MOV.U32 R18, RZ, RZ, R14.reuse ;  /* 0x000000ffff120224 */ /* 0x100fe200078e000e */
[----:B------:R-:W-:Y:S01]  /*0a80*/  ISETP.NE.AND P0, PT, R29, 0x6, PT ;  /* 0x000000061d00780c */ /* 0x000fe20003f05270 */
[----:B------:R-:W-:Y:S01]  /*0a90*/  IMAD.X R25, R15, 0x1, R27, P1 ;  /* 0x000000010f197824 */ /* 0x000fe200008e061b */
[C---:B------:R-:W-:Y:S01]  /*0aa0*/  ISETP.EQ.AND P1, PT, R24.reuse, 0x8, PT ;  /* 0x000000081800780c */ /* 0x040fe20003f22270 */
[--C-:B------:R-:W-:Y:S01]  /*0ab0*/  @P4 IMAD.MOV.U32 R13, RZ, RZ, R14.reuse ;  /* 0x000000ffff0d4224 */ /* 0x100fe200078e000e */
[----:B------:R-:W-:Y:S01]  /*0ac0*/  ISETP.EQ.AND P4, PT, R24, 0x14, PT ;  /* 0x000000141800780c */ /* 0x000fe20003f82270 */
[----:B------:R-:W-:-:S10]  /*0ad0*/  @P2 IMAD.MOV.U32 R20, RZ, RZ, R14 ;  /* 0x000000ffff142224 */ /* 0x000fd400078e000e */
[--C-:B------:R-:W-:Y:S02]  /*0ae0*/  @P1 IMAD.MOV.U32 R19, RZ, RZ, R14.reuse ;  /* 0x000000ffff131224 */ /* 0x100fe400078e000e */
[----:B------:R-:W-:Y:S01]  /*0af0*/  @P4 IMAD.MOV.U32 R22, RZ, RZ, R14 ;  /* 0x000000ffff164224 */ /* 0x000fe200078e000e */
[----:B------:R-:W-:Y:S06]  /*0b00*/  @P0 BRA `(.L_x_7) ;  /* 0xfffffffc00a80947 */ /* 0x000fec000383ffff */
        /* <DEDUP_REMOVED lines=13> */
[--C-:B------:R-:W-:Y:S01]  /*0be0*/  @P0 IMAD.MOV.U32 R12, RZ, RZ, R19.reuse ;  /* 0x000000ffff0c0224 */ /* 0x100fe200078e0013 */
[----:B------:R-:W-:Y:S01]  /*0bf0*/  @P1 MOV R12, R20 ;  /* 0x00000014000c1202 */ /* 0x000fe20000000f00 */
[----:B------:R-:W-:-:S04]  /*0c00*/  @P1 IMAD.MOV.U32 R14, RZ, RZ, R19 ;  /* 0x000000ffff0e1224 */ /* 0x000fc800078e0013 */
[----:B------:R-:W-:Y:S02]  /*0c10*/  @P2 IMAD.MOV.U32 R14, RZ, RZ, R20 ;  /* 0x000000ffff0e2224 */ /* 0x000fe400078e0014 */
[--C-:B------:R-:W-:Y:S02]  /*0c20*/  @P2 IMAD.MOV.U32 R12, RZ, RZ, R21.reuse ;  /* 0x000000ffff0c2224 */ /* 0x100fe400078e0015 */
[----:B------:R-:W-:Y:S02]  /*0c30*/  @P3 IMAD.MOV.U32 R14, RZ, RZ, R21 ;  /* 0x000000ffff0e3224 */ /* 0x000fe400078e0015 */
[--C-:B------:R-:W-:Y:S02]  /*0c40*/  @P3 IMAD.MOV.U32 R12, RZ, RZ, R22.reuse ;  /* 0x000000ffff0c3224 */ /* 0x100fe400078e0016 */
[----:B------:R-:W-:Y:S02]  /*0c50*/  @P4 IMAD.MOV.U32 R14, RZ, RZ, R22 ;  /* 0x000000ffff0e4224 */ /* 0x000fe400078e0016 */
[----:B------:R-:W-:-:S02]  /*0c60*/  @P4 IMAD.MOV.U32 R12, RZ, RZ, R25 ;  /* 0x000000ffff0c4224 */ /* 0x000fc400078e0019 */
[----:B------:R-:W-:Y:S01]  /*0c70*/  @P5 IMAD.MOV.U32 R14, RZ, RZ, R25 ;  /* 0x000000ffff0e5224 */ /* 0x000fe200078e0019 */
[----:B------:R-:W-:Y:S06]  /*0c80*/  @!P6 BRA `(.L_x_8) ;  /* 0x000000000038e947 */ /* 0x000fec0003800000 */
[----:B------:R-:W-:Y:S01]  /*0c90*/  @P0 MOV R24, R13 ;  /* 0x0000000d00180202 */ /* 0x000fe20000000f00 */
[----:B------:R-:W-:Y:S01]  /*0ca0*/  @P1 IMAD.MOV.U32 R24, RZ, RZ, R18 ;  /* 0x000000ffff181224 */ /* 0x000fe200078e0012 */
[----:B------:R-:W-:Y:S01]  /*0cb0*/  ISETP.EQ.AND P0, PT, R10, 0x8, PT ;  /* 0x000000080a00780c */ /* 0x000fe20003f02270 */
[----:B------:R-:W-:Y:S01]  /*0cc0*/  @P2 IMAD.MOV.U32 R24, RZ, RZ, R19 ;  /* 0x000000ffff182224 */ /* 0x000fe200078e0013 */
[----:B------:R-:W-:Y:S01]  /*0cd0*/  SHF.L.U32 R12, R12, R7, RZ ;  /* 0x000000070c0c7219 */ /* 0x000fe200000006ff */
[----:B------:R-:W-:Y:S01]  /*0ce0*/  @P3 IMAD.MOV.U32 R24, RZ, RZ, R20 ;  /* 0x000000ffff183224 */ /* 0x000fe200078e0014 */
[----:B------:R-:W-:Y:S01]  /*0cf0*/  SHF.R.U32.HI R15, RZ, R9, R14 ;  /* 0x00000009ff0f7219 */ /* 0x000fe2000001160e */
[----:B------:R-:W-:Y:S01]  /*0d00*/  @P4 IMAD.MOV.U32 R24, RZ, RZ, R21 ;  /* 0x000000ffff184224 */ /* 0x000fe200078e0015 */
[----:B------:R-:W-:Y:S01]  /*0d10*/  SHF.L.U32 R16, R14, R7, RZ ;  /* 0x000000070e107219 */ /* 0x000fe200000006ff */
[----:B------:R-:W-:Y:S02]  /*0d20*/  @P5 IMAD.MOV.U32 R24, RZ, RZ, R22 ;  /* 0x000000ffff185224 */ /* 0x000fe400078e0016 */
[----:B------:R-:W-:-:S04]  /*0d30*/  IMAD.IADD R12, R12, 0x1, R15 ;  /* 0x000000010c0c7824 */ /* 0x000fc800078e020f */
[----:B------:R-:W-:-:S05]  /*0d40*/  @P0 IMAD.MOV.U32 R24, RZ, RZ, R25 ;  /* 0x000000ffff180224 */ /* 0x000fca00078e0019 */
[----:B------:R-:W-:-:S04]  /*0d50*/  SHF.R.U32.HI R17, RZ, R9, R24 ;  /* 0x00000009ff117219 */ /* 0x000fc80000011618 */
[----:B------:R-:W-:-:S07]  /*0d60*/  IADD3 R14, PT, PT, R16, R17, RZ ;  /* 0x00000011100e7210 */ /* 0x000fce0007ffe0ff */
.L_x_8:
        /* <DEDUP_REMOVED lines=8> */
[----:B------:R-:W-:Y:S02]  /*0df0*/  SHF.R.U32.HI R25, RZ, 0x1e, R12 ;  /* 0x0000001eff197819 */ /* 0x000fe4000001160c */
[C---:B------:R-:W-:Y:S02]  /*0e00*/  LOP3.LUT R26, R24.reuse, R5, RZ, 0x3c, !PT ;  /* 0x00000005181a7212 */ /* 0x040fe400078e3cff */
[----:B------:R-:W0:Y:S01]  /*0e10*/  I2F.F64.S64 R14, R14 ;  /* 0x0000000e000e7312 */ /* 0x000e220000301c00 */
[----:B------:R-:W-:Y:S02]  /*0e20*/  LEA.HI R25, R24, R25, RZ, 0x1 ;  /* 0x0000001918197211 */ /* 0x000fe400078f08ff */
[----:B------:R-:W-:-:S03]  /*0e30*/  ISETP.GE.AND P0, PT, R26, RZ, PT ;  /* 0x000000ff1a00720c */ /* 0x000fc60003f06270 */
[----:B------:R-:W-:Y:S01]  /*0e40*/  @!P1 IMAD.MOV R25, RZ, RZ, -R25 ;  /* 0x000000ffff199224 */ /* 0x000fe200078e0a19 */
[----:B0-----:R-:W-:-:S10]  /*0e50*/  DMUL R16, R14, UR8 ;  /* 0x000000080e107c28 */ /* 0x001fd40008000000 */
[----:B------:R-:W0:Y:S02]  /*0e60*/  F2F.F32.F64 R16, R16 ;  /* 0x0000001000107310 */ /* 0x000e240000301000 */
[----:B0-----:R-:W-:-:S07]  /*0e70*/  FSEL R24, -R16, R16, !P0 ;  /* 0x0000001010187208 */ /* 0x001fce0004000100 */
.L_x_6:
[----:B------:R-:W-:Y:S01]  /*0e80*/  LOP3.LUT R14, R25, 0x1, RZ, 0xc0, !PT ;  /* 0x00000001190e7812 */ /* 0x000fe200078ec0ff */
[----:B------:R-:W-:Y:S02]  /*0e90*/  IMAD.MOV.U32 R12, RZ, RZ, 0x37cbac00 ;  /* 0x37cbac00ff0c7424 */ /* 0x000fe400078e00ff */
[----:B------:R-:W-:Y:S01]  /*0ea0*/  FMUL R15, R24, R24 ;  /* 0x00000018180f7220 */ /* 0x000fe20000400000 */
[----:B------:R-:W-:Y:S01]  /*0eb0*/  IMAD.MOV.U32 R17, RZ, RZ, 0x3effffff ;  /* 0x3effffffff117424 */ /* 0x000fe200078e00ff */
[----:B------:R-:W-:Y:S01]  /*0ec0*/  ISETP.NE.U32.AND P0, PT, R14, 0x1, PT ;  /* 0x000000010e00780c */ /* 0x000fe20003f05070 */
[----:B------:R-:W-:Y:S02]  /*0ed0*/  IMAD.MOV.U32 R14, RZ, RZ, 0x3d2aaabb ;  /* 0x3d2aaabbff0e7424 */ /* 0x000fe400078e00ff */
[----:B------:R-:W-:Y:S01]  /*0ee0*/  FFMA R12, R15, R12, -0.0013887860113754868507 ;  /* 0xbab607ed0f0c7423 */ /* 0x000fe2000000000c */
[----:B------:R-:W-:Y:S01]  /*0ef0*/  VIADD R16, R25, 0x1 ;  /* 0x0000000119107836 */ /* 0x000fe20000000000 */
[----:B------:R-:W-:Y:S01]  /*0f00*/  UIADD3 UR4, UPT, UPT, UR4, 0x1, URZ ;  /* 0x0000000104047890 */ /* 0x000fe2000fffe0ff */
[----:B------:R-:W-:-:S02]  /*0f10*/  FSEL R17, -R17, -0.16666662693023681641, P0 ;  /* 0xbe2aaaa811117808 */ /* 0x000fc40000000100 */
[----:B------:R-:W-:Y:S02]  /*0f20*/  FSEL R12, R12, -0.00019574658654164522886, P0 ;  /* 0xb94d41530c0c7808 */ /* 0x000fe40000000000 */
[----:B------:R-:W-:Y:S02]  /*0f30*/  FSEL R14, R14, 0.0083327032625675201416, P0 ;  /* 0x3c0885e40e0e7808 */ /* 0x000fe40000000000 */
[----:B------:R-:W-:-:S03]  /*0f40*/  LOP3.LUT P1, RZ, R16, 0x2, RZ, 0xc0, !PT ;  /* 0x0000000210ff7812 */ /* 0x000fc6000782c0ff */
[----:B------:R-:W-:Y:S01]  /*0f50*/  FFMA R14, R15, R12, R14 ;  /* 0x0000000c0f0e7223 */ /* 0x000fe2000000000e */
[----:B------:R-:W-:Y:S02]  /*0f60*/  FSEL R12, R24, 1, !P0 ;  /* 0x3f800000180c7808 */ /* 0x000fe40004000000 */
[----:B------:R-:W-:Y:S01]  /*0f70*/  ISETP.NE.AND P0, PT, R3, UR4, PT ;  /* 0x0000000403007c0c */ /* 0x000fe2000bf05270 */
[C---:B------:R-:W-:Y:S02]  /*0f80*/  FFMA R14, R15.reuse, R14, R17 ;  /* 0x0000000e0f0e7223 */ /* 0x040fe40000000011 */
[----:B------:R-:W-:-:S04]  /*0f90*/  FFMA R15, R15, R12, RZ ;  /* 0x0000000c0f0f7223 */ /* 0x000fc800000000ff */
[----:B------:R-:W-:-:S04]  /*0fa0*/  FFMA R12, R15, R14, R12 ;  /* 0x0000000e0f0c7223 */ /* 0x000fc8000000000c */
[----:B------:R-:W-:-:S04]  /*0fb0*/  @P1 FADD R12, RZ, -R12 ;  /* 0x8000000cff0c1221 */ /* 0x000fc80000000000 */
[----:B------:R-:W-:Y:S01]  /*0fc0*/  FFMA R4, R23, R12, R4 ;  /* 0x0000000c17047223 */ /* 0x000fe20000000004 */
[----:B------:R-:W-:Y:S06]  /*0fd0*/  @P0 BRA `(.L_x_9) ;  /* 0xfffffff000b00947 */ /* 0x000fec000383ffff */
.L_x_2:
[----:B------:R-:W0:Y:S02]  /*0fe0*/  LDC.64 R6, c[0x0][0x388] ;  /* 0x0000e200ff067b82 */ /* 0x000e240000000a00 */
[----:B0-----:R-:W-:-:S05]  /*0ff0*/  IMAD.WIDE.U32 R6, R2, 0x4, R6 ;  /* 0x0000000402067825 */ /* 0x001fca00078e0006 */
[----:B------:R0:W-:Y:S01]  /*1000*/  STG.E desc[UR6][R6.64], R4 ;  /* 0x0000000406007986 */ /* 0x0001e2000c101906 */
[----:B------:R-:W-:Y:S05]  /*1010*/  BRA `(.L_x_10) ;  /* 0xfffffff0000c7947 */ /* 0x000fea000383ffff */
.L_x_11:
[----:B------:R-:W-:-:S00]  /*1020*/  BRA `(.L_x_11) ;  /* 0xfffffffc00fc7947 */ /* 0x000fc0000383ffff */
[----:B------:R-:W-:-:S00]  /*1030*/  NOP ;  /* 0x0000000000007918 */ /* 0x000fc00000000000 */
        /* <DEDUP_REMOVED lines=12> */
.L_x_12:


//--------------------- .nv.global.init           --------------------------
	.section	.nv.global.init,"aw",@progbits
	.align	4
.nv.global.init:
	.type		__cudart_i2opi_f,@object
	.size		__cudart_i2opi_f,(.L_1 - __cudart_i2opi_f)
__cudart_i2opi_f:
        /*0000*/ 	.byte	0x41, 0x90, 0x43, 0x3c, 0x99, 0x95, 0x62, 0xdb, 0xc0, 0xdd, 0x34, 0xf5, 0xd1, 0x57, 0x27, 0xfc
        /*0010*/ 	.byte	0x29, 0x15, 0x44, 0x4e, 0x6e, 0x83, 0xf9, 0xa2
.L_1:


//--------------------- .nv.shared.reserved.0     --------------------------
	.section	.nv.shared.reserved.0,"aw",@nobits
	.weak		__nv_reservedSMEM_offset_0_alias
	.size		__nv_reservedSMEM_offset_0_alias, 0, 64
	.other		__nv_reservedSMEM_offset_0_alias,@"STO_CUDA_RESERVED_SHARED STV_DEFAULT"
__nv_reservedSMEM_offset_0_alias:
	.zero		0
	.zero		64


//--------------------- .nv.global                --------------------------
	.section	.nv.global,"aw",@nobits
	.align	4
.nv.global:
	.type		globalIndex,@object
	.size		globalIndex,(.L_0 - globalIndex)
globalIndex:
	.zero		4
.L_0:


//--------------------- .nv.constant0._Z20computeKernelDynamicPKfPfi --------------------------
	.section	.nv.constant0._Z20computeKernelDynamicPKfPfi,"a",@progbits
	.sectionflags	@""
	.align	4
.nv.constant0._Z20computeKernelDynamicPKfPfi:
	.zero		916


//--------------------- SYMBOLS --------------------------

	.type		.nv.reservedSmem.offset0,@object
	.size		.nv.reservedSmem.offset0,0x4
